//
// Generated by NVIDIA NVVM Compiler
//
// Compiler Build ID: CL-36424714
// Cuda compilation tools, release 13.0, V13.0.88
// Based on NVVM 20.0.0
//

.version 9.0
.target sm_100
.address_size 64

	// .globl	_Z12linear_layerPfS_S_S_
// _ZZ12linear_layerPfS_S_S_E2s1 has been demoted
// _ZZ12linear_layerPfS_S_S_E2s2 has been demoted

.visible .entry _Z12linear_layerPfS_S_S_(
	.param .u64 .ptr .align 1 _Z12linear_layerPfS_S_S__param_0,
	.param .u64 .ptr .align 1 _Z12linear_layerPfS_S_S__param_1,
	.param .u64 .ptr .align 1 _Z12linear_layerPfS_S_S__param_2,
	.param .u64 .ptr .align 1 _Z12linear_layerPfS_S_S__param_3
)
{
	.reg .pred 	%p<2>;
	.reg .b32 	%r<25>;
	.reg .b32 	%f<104>;
	.reg .b64 	%rd<18>;
	// demoted variable
	.shared .align 4 .b8 _ZZ12linear_layerPfS_S_S_E2s1[4096];
	// demoted variable
	.shared .align 4 .b8 _ZZ12linear_layerPfS_S_S_E2s2[4096];
	ld.param.u64 	%rd6, [_Z12linear_layerPfS_S_S__param_0];
	ld.param.u64 	%rd5, [_Z12linear_layerPfS_S_S__param_2];
	ld.param.u64 	%rd7, [_Z12linear_layerPfS_S_S__param_3];
	cvta.to.global.u64 	%rd8, %rd6;
	cvta.to.global.u64 	%rd9, %rd7;
	mov.u32 	%r9, %tid.x;
	shr.u32 	%r10, %r9, 5;
	and.b32  	%r11, %r9, 31;
	mov.u32 	%r12, %ctaid.y;
	mov.u32 	%r13, %ctaid.x;
	shl.b32 	%r14, %r13, 5;
	mad.lo.s32 	%r15, %r12, 32000, %r14;
	mad.lo.s32 	%r16, %r11, 1000, %r10;
	mad.lo.s32 	%r17, %r11, -968, %r16;
	shl.b32 	%r18, %r17, 2;
	mov.u32 	%r19, _ZZ12linear_layerPfS_S_S_E2s1;
	add.s32 	%r1, %r19, %r18;
	add.s32 	%r2, %r15, %r16;
	mul.wide.u32 	%rd10, %r2, 4;
	add.s64 	%rd1, %rd9, %rd10;
	mov.u32 	%r20, _ZZ12linear_layerPfS_S_S_E2s2;
	add.s32 	%r3, %r20, %r18;
	shl.b32 	%r21, %r9, 7;
	and.b32  	%r22, %r21, 3968;
	add.s32 	%r4, %r19, %r22;
	shl.b32 	%r23, %r10, 2;
	add.s32 	%r5, %r20, %r23;
	mul.wide.u32 	%rd11, %r12, 128000;
	mul.wide.u32 	%rd12, %r16, 4;
	add.s64 	%rd13, %rd11, %rd12;
	add.s64 	%rd17, %rd8, %rd13;
	mov.f32 	%f103, 0f00000000;
	mov.b32 	%r24, 0;
$L__BB0_1:
	ld.global.f32 	%f4, [%rd17];
	st.shared.f32 	[%r1], %f4;
	ld.global.f32 	%f5, [%rd1];
	st.shared.f32 	[%r3], %f5;
	bar.sync 	0;
	ld.shared.f32 	%f6, [%r4];
	ld.shared.f32 	%f7, [%r5];
	fma.rn.f32 	%f8, %f6, %f7, %f103;
	ld.shared.f32 	%f9, [%r4+4];
	ld.shared.f32 	%f10, [%r5+128];
	fma.rn.f32 	%f11, %f9, %f10, %f8;
	ld.shared.f32 	%f12, [%r4+8];
	ld.shared.f32 	%f13, [%r5+256];
	fma.rn.f32 	%f14, %f12, %f13, %f11;
	ld.shared.f32 	%f15, [%r4+12];
	ld.shared.f32 	%f16, [%r5+384];
	fma.rn.f32 	%f17, %f15, %f16, %f14;
	ld.shared.f32 	%f18, [%r4+16];
	ld.shared.f32 	%f19, [%r5+512];
	fma.rn.f32 	%f20, %f18, %f19, %f17;
	ld.shared.f32 	%f21, [%r4+20];
	ld.shared.f32 	%f22, [%r5+640];
	fma.rn.f32 	%f23, %f21, %f22, %f20;
	ld.shared.f32 	%f24, [%r4+24];
	ld.shared.f32 	%f25, [%r5+768];
	fma.rn.f32 	%f26, %f24, %f25, %f23;
	ld.shared.f32 	%f27, [%r4+28];
	ld.shared.f32 	%f28, [%r5+896];
	fma.rn.f32 	%f29, %f27, %f28, %f26;
	ld.shared.f32 	%f30, [%r4+32];
	ld.shared.f32 	%f31, [%r5+1024];
	fma.rn.f32 	%f32, %f30, %f31, %f29;
	ld.shared.f32 	%f33, [%r4+36];
	ld.shared.f32 	%f34, [%r5+1152];
	fma.rn.f32 	%f35, %f33, %f34, %f32;
	ld.shared.f32 	%f36, [%r4+40];
	ld.shared.f32 	%f37, [%r5+1280];
	fma.rn.f32 	%f38, %f36, %f37, %f35;
	ld.shared.f32 	%f39, [%r4+44];
	ld.shared.f32 	%f40, [%r5+1408];
	fma.rn.f32 	%f41, %f39, %f40, %f38;
	ld.shared.f32 	%f42, [%r4+48];
	ld.shared.f32 	%f43, [%r5+1536];
	fma.rn.f32 	%f44, %f42, %f43, %f41;
	ld.shared.f32 	%f45, [%r4+52];
	ld.shared.f32 	%f46, [%r5+1664];
	fma.rn.f32 	%f47, %f45, %f46, %f44;
	ld.shared.f32 	%f48, [%r4+56];
	ld.shared.f32 	%f49, [%r5+1792];
	fma.rn.f32 	%f50, %f48, %f49, %f47;
	ld.shared.f32 	%f51, [%r4+60];
	ld.shared.f32 	%f52, [%r5+1920];
	fma.rn.f32 	%f53, %f51, %f52, %f50;
	ld.shared.f32 	%f54, [%r4+64];
	ld.shared.f32 	%f55, [%r5+2048];
	fma.rn.f32 	%f56, %f54, %f55, %f53;
	ld.shared.f32 	%f57, [%r4+68];
	ld.shared.f32 	%f58, [%r5+2176];
	fma.rn.f32 	%f59, %f57, %f58, %f56;
	ld.shared.f32 	%f60, [%r4+72];
	ld.shared.f32 	%f61, [%r5+2304];
	fma.rn.f32 	%f62, %f60, %f61, %f59;
	ld.shared.f32 	%f63, [%r4+76];
	ld.shared.f32 	%f64, [%r5+2432];
	fma.rn.f32 	%f65, %f63, %f64, %f62;
	ld.shared.f32 	%f66, [%r4+80];
	ld.shared.f32 	%f67, [%r5+2560];
	fma.rn.f32 	%f68, %f66, %f67, %f65;
	ld.shared.f32 	%f69, [%r4+84];
	ld.shared.f32 	%f70, [%r5+2688];
	fma.rn.f32 	%f71, %f69, %f70, %f68;
	ld.shared.f32 	%f72, [%r4+88];
	ld.shared.f32 	%f73, [%r5+2816];
	fma.rn.f32 	%f74, %f72, %f73, %f71;
	ld.shared.f32 	%f75, [%r4+92];
	ld.shared.f32 	%f76, [%r5+2944];
	fma.rn.f32 	%f77, %f75, %f76, %f74;
	ld.shared.f32 	%f78, [%r4+96];
	ld.shared.f32 	%f79, [%r5+3072];
	fma.rn.f32 	%f80, %f78, %f79, %f77;
	ld.shared.f32 	%f81, [%r4+100];
	ld.shared.f32 	%f82, [%r5+3200];
	fma.rn.f32 	%f83, %f81, %f82, %f80;
	ld.shared.f32 	%f84, [%r4+104];
	ld.shared.f32 	%f85, [%r5+3328];
	fma.rn.f32 	%f86, %f84, %f85, %f83;
	ld.shared.f32 	%f87, [%r4+108];
	ld.shared.f32 	%f88, [%r5+3456];
	fma.rn.f32 	%f89, %f87, %f88, %f86;
	ld.shared.f32 	%f90, [%r4+112];
	ld.shared.f32 	%f91, [%r5+3584];
	fma.rn.f32 	%f92, %f90, %f91, %f89;
	ld.shared.f32 	%f93, [%r4+116];
	ld.shared.f32 	%f94, [%r5+3712];
	fma.rn.f32 	%f95, %f93, %f94, %f92;
	ld.shared.f32 	%f96, [%r4+120];
	ld.shared.f32 	%f97, [%r5+3840];
	fma.rn.f32 	%f98, %f96, %f97, %f95;
	ld.shared.f32 	%f99, [%r4+124];
	ld.shared.f32 	%f100, [%r5+3968];
	fma.rn.f32 	%f103, %f99, %f100, %f98;
	bar.sync 	0;
	add.s32 	%r7, %r24, 32;
	add.s64 	%rd17, %rd17, 128;
	setp.lt.u32 	%p1, %r24, 968;
	mov.u32 	%r24, %r7;
	@%p1 bra 	$L__BB0_1;
	cvta.to.global.u64 	%rd14, %rd5;
	add.s64 	%rd16, %rd14, %rd10;
	ld.global.f32 	%f101, [%rd16];
	add.f32 	%f102, %f103, %f101;
	st.global.f32 	[%rd1], %f102;
	ret;

}


// ===== COMPILED SASS (sm_100) =====

	.target	sm_100

	.elftype	@"ET_EXEC"


//--------------------- .note.nv.tkinfo           --------------------------
	.section	.note.nv.tkinfo,"",@"SHT_NOTE"
	.sectionflags	@"SHF_NOTE_NV_TKINFO"
	.tkinfo
        /*0018*/ 	.word	0x00000002
        /*0030*/ 	.string	""
        /*0030*/ 	.string	"ptxas"
        /*0030*/ 	.string	"Cuda compilation tools, release 13.0, V13.0.88"
        /*0030*/ 	.string	"Build cuda_13.0.r13.0/compiler.36424714_0"
        /*0030*/ 	.string	"-arch sm_100 -m 64 "



//--------------------- .note.nv.cuinfo           --------------------------
	.section	.note.nv.cuinfo,"",@"SHT_NOTE"
	.sectionflags	@"SHF_NOTE_NV_CUINFO"
        /*0018*/ 	.short	0x0002
        /*001a*/ 	.short	0x0064
        /*001c*/ 	.short	0x0082
	.zero		2


//--------------------- .nv.info                  --------------------------
	.section	.nv.info,"",@"SHT_CUDA_INFO"
	.align	4


	//----- nvinfo : EIATTR_REGCOUNT
	.align		4
        /*0000*/ 	.byte	0x04, 0x2f
        /*0002*/ 	.short	(.L_1 - .L_0)
	.align		4
.L_0:
        /*0004*/ 	.word	index@(_Z12linear_layerPfS_S_S_)
        /*0008*/ 	.word	0x00000020


	//----- nvinfo : EIATTR_FRAME_SIZE
	.align		4
.L_1:
        /*000c*/ 	.byte	0x04, 0x11
        /*000e*/ 	.short	(.L_3 - .L_2)
	.align		4
.L_2:
        /*0010*/ 	.word	index@(_Z12linear_layerPfS_S_S_)
        /*0014*/ 	.word	0x00000000


	//----- nvinfo : EIATTR_MIN_STACK_SIZE
	.align		4
.L_3:
        /*0018*/ 	.byte	0x04, 0x12
        /*001a*/ 	.short	(.L_5 - .L_4)
	.align		4
.L_4:
        /*001c*/ 	.word	index@(_Z12linear_layerPfS_S_S_)
        /*0020*/ 	.word	0x00000000
.L_5:


//--------------------- .nv.compat                --------------------------
	.section	.nv.compat,"",@"SHT_CUDA_COMPAT_INFO"
	.align	4
        /*0000*/ 	.byte	0x02, 0x09, 0x00, 0x00, 0x02, 0x02, 0x01, 0x00, 0x02, 0x05, 0x05, 0x00, 0x03, 0x07, 0x01, 0x01
        /*0010*/ 	.byte	0x02, 0x03, 0x00, 0x00, 0x02, 0x06, 0x01, 0x00, 0x04, 0x0b, 0x08, 0x00, 0x09, 0x00, 0x00, 0x00
        /*0020*/ 	.byte	0x00, 0x00, 0x00, 0x00


//--------------------- .nv.info._Z12linear_layerPfS_S_S_ --------------------------
	.section	.nv.info._Z12linear_layerPfS_S_S_,"",@"SHT_CUDA_INFO"
	.sectionflags	@""
	.align	4


	//----- nvinfo : EIATTR_CUDA_API_VERSION
	.align		4
        /*0000*/ 	.byte	0x04, 0x37
        /*0002*/ 	.short	(.L_7 - .L_6)
.L_6:
        /*0004*/ 	.word	0x00000082


	//----- nvinfo : EIATTR_KPARAM_INFO
	.align		4
.L_7:
        /*0008*/ 	.byte	0x04, 0x17
        /*000a*/ 	.short	(.L_9 - .L_8)
.L_8:
        /*000c*/ 	.word	0x00000000
        /*0010*/ 	.short	0x0003
        /*0012*/ 	.short	0x0018
        /*0014*/ 	.byte	0x00, 0xf5, 0x21, 0x00


	//----- nvinfo : EIATTR_KPARAM_INFO
	.align		4
.L_9:
        /*0018*/ 	.byte	0x04, 0x17
        /*001a*/ 	.short	(.L_11 - .L_10)
.L_10:
        /*001c*/ 	.word	0x00000000
        /*0020*/ 	.short	0x0002
        /*0022*/ 	.short	0x0010
        /*0024*/ 	.byte	0x00, 0xf5, 0x21, 0x00


	//----- nvinfo : EIATTR_KPARAM_INFO
	.align		4
.L_11:
        /*0028*/ 	.byte	0x04, 0x17
        /*002a*/ 	.short	(.L_13 - .L_12)
.L_12:
        /*002c*/ 	.word	0x00000000
        /*0030*/ 	.short	0x0001
        /*0032*/ 	.short	0x0008
        /*0034*/ 	.byte	0x00, 0xf5, 0x21, 0x00


	//----- nvinfo : EIATTR_KPARAM_INFO
	.align		4
.L_13:
        /*0038*/ 	.byte	0x04, 0x17
        /*003a*/ 	.short	(.L_15 - .L_14)
.L_14:
        /*003c*/ 	.word	0x00000000
        /*0040*/ 	.short	0x0000
        /*0042*/ 	.short	0x0000
        /*0044*/ 	.byte	0x00, 0xf5, 0x21, 0x00


	//----- nvinfo : EIATTR_SPARSE_MMA_MASK
	.align		4
.L_15:
        /*0048*/ 	.byte	0x03, 0x50
        /*004a*/ 	.short	0x0000


	//----- nvinfo : EIATTR_MAXREG_COUNT
	.align		4
        /*004c*/ 	.byte	0x03, 0x1b
        /*004e*/ 	.short	0x00ff


	//----- nvinfo : EIATTR_NUM_BARRIERS
	.align		4
        /*0050*/ 	.byte	0x02, 0x4c
        /*0052*/ 	.byte	0x01
	.zero		1


	//----- nvinfo : EIATTR_MERCURY_ISA_VERSION
	.align		4
        /*0054*/ 	.byte	0x03, 0x5f
        /*0056*/ 	.short	0x0101


	//----- nvinfo : EIATTR_VRC_CTA_INIT_COUNT
	.align		4
        /*0058*/ 	.byte	0x02, 0x4a
	.zero		1
	.zero		1


	//----- nvinfo : EIATTR_EXIT_INSTR_OFFSETS
	.align		4
        /*005c*/ 	.byte	0x04, 0x1c
        /*005e*/ 	.short	(.L_17 - .L_16)


	//   ....[0]....
.L_16:
        /*0060*/ 	.word	0x00000790


	//----- nvinfo : EIATTR_CBANK_PARAM_SIZE
	.align		4
.L_17:
        /*0064*/ 	.byte	0x03, 0x19
        /*0066*/ 	.short	0x0020


	//----- nvinfo : EIATTR_PARAM_CBANK
	.align		4
        /*0068*/ 	.byte	0x04, 0x0a
        /*006a*/ 	.short	(.L_19 - .L_18)
	.align		4
.L_18:
        /*006c*/ 	.word	index@(.nv.constant0._Z12linear_layerPfS_S_S_)
        /*0070*/ 	.short	0x0380
        /*0072*/ 	.short	0x0020


	//----- nvinfo : EIATTR_SW_WAR
	.align		4
.L_19:
        /*0074*/ 	.byte	0x04, 0x36
        /*0076*/ 	.short	(.L_21 - .L_20)
.L_20:
        /*0078*/ 	.word	0x00000008
.L_21:


//--------------------- .nv.callgraph             --------------------------
	.section	.nv.callgraph,"",@"SHT_CUDA_CALLGRAPH"
	.align	4
	.sectionentsize	8
	.align		4
        /*0000*/ 	.word	0x00000000
	.align		4
        /*0004*/ 	.word	0xffffffff
	.align		4
        /*0008*/ 	.word	0x00000000
	.align		4
        /*000c*/ 	.word	0xfffffffe
	.align		4
        /*0010*/ 	.word	0x00000000
	.align		4
        /*0014*/ 	.word	0xfffffffd
	.align		4
        /*0018*/ 	.word	0x00000000
	.align		4
        /*001c*/ 	.word	0xfffffffc


//--------------------- .text._Z12linear_layerPfS_S_S_ --------------------------
	.section	.text._Z12linear_layerPfS_S_S_,"ax",@progbits
	.align	128
        .global         _Z12linear_layerPfS_S_S_
        .type           _Z12linear_layerPfS_S_S_,@function
        .size           _Z12linear_layerPfS_S_S_,(.L_x_2 - _Z12linear_layerPfS_S_S_)
        .other          _Z12linear_layerPfS_S_S_,@"STO_CUDA_ENTRY STV_DEFAULT"
_Z12linear_layerPfS_S_S_:
.text._Z12linear_layerPfS_S_S_:
[----:B------:R-:W-:Y:S01]  /*0000*/  LDC R1, c[0x0][0x37c] ;  /* 0x0000df00ff017b82 */ /* 0x000fe20000000800 */
[----:B------:R-:W0:Y:S07]  /*0010*/  S2R R16, SR_TID.X ;  /* 0x0000000000107919 */ /* 0x000e2e0000002100 */
[----:B------:R-:W1:Y:S01]  /*0020*/  S2UR UR7, SR_CgaCtaId ;  /* 0x00000000000779c3 */ /* 0x000e620000008800 */
[----:B------:R-:W2:Y:S01]  /*0030*/  LDCU.64 UR10, c[0x0][0x380] ;  /* 0x00007000ff0a77ac */ /* 0x000ea20008000a00 */
[----:B------:R-:W-:Y:S01]  /*0040*/  HFMA2 R13, -RZ, RZ, 0, 0 ;  /* 0x00000000ff0d7431 */ /* 0x000fe200000001ff */
[----:B------:R-:W3:Y:S01]  /*0050*/  S2R R7, SR_CTAID.Y ;  /* 0x0000000000077919 */ /* 0x000ee20000002600 */
[----:B------:R-:W-:Y:S01]  /*0060*/  UMOV UR4, 0x400 ;  /* 0x0000040000047882 */ /* 0x000fe20000000000 */
[----:B------:R-:W4:Y:S01]  /*0070*/  LDCU.64 UR8, c[0x0][0x358] ;  /* 0x00006b00ff0877ac */ /* 0x000f220008000a00 */
[----:B------:R-:W5:Y:S02]  /*0080*/  S2R R0, SR_CTAID.X ;  /* 0x0000000000007919 */ /* 0x000f640000002500 */
[----:B------:R-:W4:Y:S01]  /*0090*/  LDC.64 R20, c[0x0][0x398] ;  /* 0x0000e600ff147b82 */ /* 0x000f220000000a00 */
[----:B------:R-:W-:-:S02]  /*00a0*/  UIADD3 UR6, UPT, UPT, UR4, 0x1000, URZ ;  /* 0x0000100004067890 */ /* 0x000fc4000fffe0ff */
[----:B-1----:R-:W-:Y:S02]  /*00b0*/  ULEA UR5, UR7, UR4, 0x18 ;  /* 0x0000000407057291 */ /* 0x002fe4000f8ec0ff */
[----:B------:R-:W-:Y:S01]  /*00c0*/  ULEA UR6, UR7, UR6, 0x18 ;  /* 0x0000000607067291 */ /* 0x000fe2000f8ec0ff */
[----:B------:R-:W-:Y:S01]  /*00d0*/  UMOV UR4, URZ ;  /* 0x000000ff00047c82 */ /* 0x000fe20008000000 */
[----:B0-----:R-:W-:Y:S02]  /*00e0*/  SHF.R.U32.HI R4, RZ, 0x5, R16 ;  /* 0x00000005ff047819 */ /* 0x001fe40000011610 */
[C---:B------:R-:W-:Y:S02]  /*00f0*/  LOP3.LUT R5, R16.reuse, 0x1f, RZ, 0xc0, !PT ;  /* 0x0000001f10057812 */ /* 0x040fe400078ec0ff */
[----:B------:R-:W-:-:S03]  /*0100*/  SHF.L.U32 R16, R16, 0x7, RZ ;  /* 0x0000000710107819 */ /* 0x000fc600000006ff */
[----:B------:R-:W-:Y:S01]  /*0110*/  IMAD R18, R5, 0x3e8, R4 ;  /* 0x000003e805127824 */ /* 0x000fe200078e0204 */
[----:B------:R-:W-:-:S03]  /*0120*/  LOP3.LUT R16, R16, 0xf80, RZ, 0xc0, !PT ;  /* 0x00000f8010107812 */ /* 0x000fc600078ec0ff */
[----:B------:R-:W-:-:S04]  /*0130*/  IMAD.WIDE.U32 R2, R18, 0x4, RZ ;  /* 0x0000000412027825 */ /* 0x000fc800078e00ff */
[----:B------:R-:W-:Y:S02]  /*0140*/  IMAD R5, R5, -0x3c8, R18 ;  /* 0xfffffc3805057824 */ /* 0x000fe400078e0212 */
[----:B---3--:R-:W-:-:S03]  /*0150*/  IMAD.WIDE.U32 R2, R7, 0x1f400, R2 ;  /* 0x0001f40007027825 */ /* 0x008fc600078e0002 */
[----:B------:R-:W-:Y:S01]  /*0160*/  LEA R19, R5, UR5, 0x2 ;  /* 0x0000000505137c11 */ /* 0x000fe2000f8e10ff */
[----:B-----5:R-:W-:Y:S01]  /*0170*/  IMAD R7, R7, 0x3e8, R0 ;  /* 0x000003e807077824 */ /* 0x020fe200078e0200 */
[----:B--2---:R-:W-:Y:S02]  /*0180*/  IADD3 R0, P0, PT, R2, UR10, RZ ;  /* 0x0000000a02007c10 */ /* 0x004fe4000ff1e0ff */
[----:B------:R-:W-:Y:S02]  /*0190*/  LEA R2, R4, UR6, 0x2 ;  /* 0x0000000604027c11 */ /* 0x000fe4000f8e10ff */
[----:B------:R-:W-:Y:S02]  /*01a0*/  LEA R18, R7, R18, 0x5 ;  /* 0x0000001207127211 */ /* 0x000fe400078e28ff */
[----:B------:R-:W-:Y:S02]  /*01b0*/  IADD3.X R3, PT, PT, R3, UR11, RZ, P0, !PT ;  /* 0x0000000b03037c10 */ /* 0x000fe400087fe4ff */
[----:B------:R-:W-:Y:S01]  /*01c0*/  LEA R17, R5, UR6, 0x2 ;  /* 0x0000000605117c11 */ /* 0x000fe2000f8e10ff */
[----:B----4-:R-:W-:-:S07]  /*01d0*/  IMAD.WIDE.U32 R20, R18, 0x4, R20 ;  /* 0x0000000412147825 */ /* 0x010fce00078e0014 */
.L_x_0:
[----:B------:R-:W-:Y:S01]  /*01e0*/  MOV R8, R0 ;  /* 0x0000000000087202 */ /* 0x000fe20000000f00 */
[----:B------:R-:W2:Y:S01]  /*01f0*/  LDG.E R14, desc[UR8][R20.64] ;  /* 0x00000008140e7981 */ /* 0x000ea2000c1e1900 */
[----:B------:R-:W-:-:S05]  /*0200*/  MOV R9, R3 ;  /* 0x0000000300097202 */ /* 0x000fca0000000f00 */
[----:B------:R-:W3:Y:S01]  /*0210*/  LDG.E R12, desc[UR8][R8.64] ;  /* 0x00000008080c7981 */ /* 0x000ee2000c1e1900 */
[----:B------:R-:W-:Y:S01]  /*0220*/  UISETP.GE.U32.AND UP0, UPT, UR4, 0x3c8, UPT ;  /* 0x000003c80400788c */ /* 0x000fe2000bf06070 */
[----:B------:R-:W-:Y:S01]  /*0230*/  IADD3 R0, P0, PT, R0, 0x80, RZ ;  /* 0x0000008000007810 */ /* 0x000fe20007f1e0ff */
[----:B------:R-:W-:-:S03]  /*0240*/  UIADD3 UR6, UPT, UPT, UR4, 0x20, URZ ;  /* 0x0000002004067890 */ /* 0x000fc6000fffe0ff */
[----:B------:R-:W-:-:S04]  /*0250*/  IADD3.X R3, PT, PT, RZ, R3, RZ, P0, !PT ;  /* 0x00000003ff037210 */ /* 0x000fc800007fe4ff */
[----:B------:R-:W-:Y:S01]  /*0260*/  UMOV UR4, UR6 ;  /* 0x0000000600047c82 */ /* 0x000fe20008000000 */
[----:B---3--:R-:W-:Y:S04]  /*0270*/  STS [R19], R12 ;  /* 0x0000000c13007388 */ /* 0x008fe80000000800 */
[----:B--2---:R-:W-:Y:S01]  /*0280*/  STS [R17], R14 ;  /* 0x0000000e11007388 */ /* 0x004fe20000000800 */
[----:B------:R-:W-:Y:S06]  /*0290*/  BAR.SYNC.DEFER_BLOCKING 0x0 ;  /* 0x0000000000007b1d */ /* 0x000fec0000010000 */
[----:B------:R-:W-:Y:S04]  /*02a0*/  LDS R15, [R2] ;  /* 0x00000000020f7984 */ /* 0x000fe80000000800 */
[----:B------:R-:W0:Y:S04]  /*02b0*/  LDS.128 R4, [R16+UR5] ;  /* 0x0000000510047984 */ /* 0x000e280008000c00 */
[----:B------:R-:W1:Y:S04]  /*02c0*/  LDS R23, [R2+0x80] ;  /* 0x0000800002177984 */ /* 0x000e680000000800 */
[----:B------:R-:W2:Y:S04]  /*02d0*/  LDS R28, [R2+0x100] ;  /* 0x00010000021c7984 */ /* 0x000ea80000000800 */
[----:B------:R-:W3:Y:S04]  /*02e0*/  LDS R26, [R2+0x180] ;  /* 0x00018000021a7984 */ /* 0x000ee80000000800 */
[----:B------:R-:W-:Y:S04]  /*02f0*/  LDS R27, [R2+0x200] ;  /* 0x00020000021b7984 */ /* 0x000fe80000000800 */
[----:B------:R-:W4:Y:S04]  /*0300*/  LDS.128 R8, [R16+UR5+0x10] ;  /* 0x0000100510087984 */ /* 0x000f280008000c00 */
[----:B------:R-:W5:Y:S04]  /*0310*/  LDS R24, [R2+0x280] ;  /* 0x0002800002187984 */ /* 0x000f680000000800 */
[----:B------:R-:W5:Y:S04]  /*0320*/  LDS R25, [R2+0x300] ;  /* 0x0003000002197984 */ /* 0x000f680000000800 */
[----:B------:R-:W5:Y:S04]  /*0330*/  LDS R22, [R2+0x380] ;  /* 0x0003800002167984 */ /* 0x000f680000000800 */
[----:B------:R-:W-:Y:S01]  /*0340*/  LDS R29, [R2+0x500] ;  /* 0x00050000021d7984 */ /* 0x000fe20000000800 */
[----:B0-----:R-:W-:-:S03]  /*0350*/  FFMA R4, R4, R15, R13 ;  /* 0x0000000f04047223 */ /* 0x001fc6000000000d */
[----:B------:R-:W-:Y:S01]  /*0360*/  LDS.128 R12, [R16+UR5+0x20] ;  /* 0x00002005100c7984 */ /* 0x000fe20008000c00 */
[----:B-1----:R-:W-:-:S03]  /*0370*/  FFMA R5, R23, R5, R4 ;  /* 0x0000000517057223 */ /* 0x002fc60000000004 */
[----:B------:R-:W0:Y:S01]  /*0380*/  LDS R23, [R2+0x400] ;  /* 0x0004000002177984 */ /* 0x000e220000000800 */
[----:B--2---:R-:W-:-:S03]  /*0390*/  FFMA R5, R28, R6, R5 ;  /* 0x000000061c057223 */ /* 0x004fc60000000005 */
[----:B------:R-:W1:Y:S01]  /*03a0*/  LDS R28, [R2+0x480] ;  /* 0x00048000021c7984 */ /* 0x000e620000000800 */
[----:B---3--:R-:W-:-:S03]  /*03b0*/  FFMA R5, R26, R7, R5 ;  /* 0x000000071a057223 */ /* 0x008fc60000000005 */
[----:B------:R-:W-:Y:S01]  /*03c0*/  LDS R26, [R2+0x680] ;  /* 0x00068000021a7984 */ /* 0x000fe20000000800 */
[----:B----4-:R-:W-:-:S03]  /*03d0*/  FFMA R5, R8, R27, R5 ;  /* 0x0000001b08057223 */ /* 0x010fc60000000005 */
[----:B------:R-:W-:Y:S01]  /*03e0*/  LDS R27, [R2+0x700] ;  /* 0x00070000021b7984 */ /* 0x000fe20000000800 */
[----:B-----5:R-:W-:-:S03]  /*03f0*/  FFMA R4, R24, R9, R5 ;  /* 0x0000000918047223 */ /* 0x020fc60000000005 */
[----:B------:R-:W2:Y:S01]  /*0400*/  LDS R24, [R2+0x580] ;  /* 0x0005800002187984 */ /* 0x000ea20000000800 */
[----:B------:R-:W-:-:S03]  /*0410*/  FFMA R9, R25, R10, R4 ;  /* 0x0000000a19097223 */ /* 0x000fc60000000004 */
[----:B------:R-:W-:Y:S04]  /*0420*/  LDS R25, [R2+0x600] ;  /* 0x0006000002197984 */ /* 0x000fe80000000800 */
[----:B------:R-:W3:Y:S01]  /*0430*/  LDS.128 R4, [R16+UR5+0x30] ;  /* 0x0000300510047984 */ /* 0x000ee20008000c00 */
[----:B------:R-:W-:-:S03]  /*0440*/  FFMA R9, R22, R11, R9 ;  /* 0x0000000b16097223 */ /* 0x000fc60000000009 */
[----:B------:R-:W4:Y:S01]  /*0450*/  LDS R22, [R2+0x780] ;  /* 0x0007800002167984 */ /* 0x000f220000000800 */
[----:B0-----:R-:W-:-:S03]  /*0460*/  FFMA R9, R12, R23, R9 ;  /* 0x000000170c097223 */ /* 0x001fc60000000009 */
[----:B------:R-:W-:Y:S01]  /*0470*/  LDS R23, [R2+0x800] ;  /* 0x0008000002177984 */ /* 0x000fe20000000800 */
[----:B-1----:R-:W-:-:S03]  /*0480*/  FFMA R28, R28, R13, R9 ;  /* 0x0000000d1c1c7223 */ /* 0x002fc60000000009 */
[----:B------:R-:W0:Y:S01]  /*0490*/  LDS.128 R8, [R16+UR5+0x40] ;  /* 0x0000400510087984 */ /* 0x000e220008000c00 */
[----:B------:R-:W-:-:S03]  /*04a0*/  FFMA R29, R29, R14, R28 ;  /* 0x0000000e1d1d7223 */ /* 0x000fc6000000001c */
[----:B------:R-:W-:Y:S01]  /*04b0*/  LDS R28, [R2+0xa80] ;  /* 0x000a8000021c7984 */ /* 0x000fe20000000800 */
[----:B--2---:R-:W-:-:S03]  /*04c0*/  FFMA R15, R24, R15, R29 ;  /* 0x0000000f180f7223 */ /* 0x004fc6000000001d */
[----:B------:R-:W1:Y:S04]  /*04d0*/  LDS R24, [R2+0x880] ;  /* 0x0008800002187984 */ /* 0x000e680000000800 */
[----:B------:R-:W2:Y:S01]  /*04e0*/  LDS R29, [R2+0x900] ;  /* 0x00090000021d7984 */ /* 0x000ea20000000800 */
[----:B---3--:R-:W-:-:S03]  /*04f0*/  FFMA R15, R4, R25, R15 ;  /* 0x00000019040f7223 */ /* 0x008fc6000000000f */
[----:B------:R-:W-:Y:S01]  /*0500*/  LDS R25, [R2+0xa00] ;  /* 0x000a000002197984 */ /* 0x000fe20000000800 */
[----:B------:R-:W-:-:S03]  /*0510*/  FFMA R4, R26, R5, R15 ;  /* 0x000000051a047223 */ /* 0x000fc6000000000f */
[----:B------:R-:W3:Y:S01]  /*0520*/  LDS R26, [R2+0x980] ;  /* 0x00098000021a7984 */ /* 0x000ee20000000800 */
[----:B------:R-:W-:-:S03]  /*0530*/  FFMA R27, R27, R6, R4 ;  /* 0x000000061b1b7223 */ /* 0x000fc60000000004 */
[----:B------:R-:W5:Y:S01]  /*0540*/  LDS.128 R12, [R16+UR5+0x50] ;  /* 0x00005005100c7984 */ /* 0x000f620008000c00 */
[----:B----4-:R-:W-:-:S03]  /*0550*/  FFMA R7, R22, R7, R27 ;  /* 0x0000000716077223 */ /* 0x010fc6000000001b */
[----:B------:R-:W4:Y:S04]  /*0560*/  LDS R27, [R2+0xb00] ;  /* 0x000b0000021b7984 */ /* 0x000f280000000800 */
[----:B------:R-:W4:Y:S01]  /*0570*/  LDS R22, [R2+0xb80] ;  /* 0x000b800002167984 */ /* 0x000f220000000800 */
[----:B0-----:R-:W-:-:S03]  /*0580*/  FFMA R7, R8, R23, R7 ;  /* 0x0000001708077223 */ /* 0x001fc60000000007 */
[----:B------:R-:W-:Y:S01]  /*0590*/  LDS R23, [R2+0xc00] ;  /* 0x000c000002177984 */ /* 0x000fe20000000800 */
[----:B-1----:R-:W-:-:S03]  /*05a0*/  FFMA R24, R24, R9, R7 ;  /* 0x0000000918187223 */ /* 0x002fc60000000007 */
[----:B------:R-:W0:Y:S01]  /*05b0*/  LDS.128 R4, [R16+UR5+0x60] ;  /* 0x0000600510047984 */ /* 0x000e220008000c00 */
[----:B--2---:R-:W-:-:S03]  /*05c0*/  FFMA R29, R29, R10, R24 ;  /* 0x0000000a1d1d7223 */ /* 0x004fc60000000018 */
[----:B------:R-:W1:Y:S01]  /*05d0*/  LDS R24, [R2+0xc80] ;  /* 0x000c800002187984 */ /* 0x000e620000000800 */
[----:B---3--:R-:W-:-:S04]  /*05e0*/  FFMA R11, R26, R11, R29 ;  /* 0x0000000b1a0b7223 */ /* 0x008fc8000000001d */
[----:B-----5:R-:W-:Y:S02]  /*05f0*/  FFMA R11, R12, R25, R11 ;  /* 0x000000190c0b7223 */ /* 0x020fe4000000000b */
[----:B------:R-:W2:Y:S02]  /*0600*/  LDS R25, [R2+0xd00] ;  /* 0x000d000002197984 */ /* 0x000ea40000000800 */
[----:B------:R-:W-:Y:S02]  /*0610*/  FFMA R28, R28, R13, R11 ;  /* 0x0000000d1c1c7223 */ /* 0x000fe4000000000b */
[----:B------:R-:W3:Y:S02]  /*0620*/  LDS R12, [R2+0xd80] ;  /* 0x000d8000020c7984 */ /* 0x000ee40000000800 */
[----:B----4-:R-:W-:Y:S02]  /*0630*/  FFMA R27, R27, R14, R28 ;  /* 0x0000000e1b1b7223 */ /* 0x010fe4000000001c */
[----:B------:R-:W-:Y:S04]  /*0640*/  LDS R13, [R2+0xe00] ;  /* 0x000e0000020d7984 */ /* 0x000fe80000000800 */
[----:B------:R-:W4:Y:S01]  /*0650*/  LDS.128 R8, [R16+UR5+0x70] ;  /* 0x0000700510087984 */ /* 0x000f220008000c00 */
[----:B------:R-:W-:-:S03]  /*0660*/  FFMA R27, R22, R15, R27 ;  /* 0x0000000f161b7223 */ /* 0x000fc6000000001b */
[----:B------:R-:W5:Y:S04]  /*0670*/  LDS R22, [R2+0xe80] ;  /* 0x000e800002167984 */ /* 0x000f680000000800 */
[----:B------:R-:W5:Y:S04]  /*0680*/  LDS R15, [R2+0xf00] ;  /* 0x000f0000020f7984 */ /* 0x000f680000000800 */
[----:B------:R-:W5:Y:S01]  /*0690*/  LDS R14, [R2+0xf80] ;  /* 0x000f8000020e7984 */ /* 0x000f620000000800 */
[----:B0-----:R-:W-:-:S04]  /*06a0*/  FFMA R23, R4, R23, R27 ;  /* 0x0000001704177223 */ /* 0x001fc8000000001b */
[----:B-1----:R-:W-:-:S04]  /*06b0*/  FFMA R24, R24, R5, R23 ;  /* 0x0000000518187223 */ /* 0x002fc80000000017 */
[----:B--2---:R-:W-:-:S04]  /*06c0*/  FFMA R25, R25, R6, R24 ;  /* 0x0000000619197223 */ /* 0x004fc80000000018 */
[----:B---3--:R-:W-:-:S04]  /*06d0*/  FFMA R7, R12, R7, R25 ;  /* 0x000000070c077223 */ /* 0x008fc80000000019 */
[----:B----4-:R-:W-:-:S04]  /*06e0*/  FFMA R7, R8, R13, R7 ;  /* 0x0000000d08077223 */ /* 0x010fc80000000007 */
[----:B-----5:R-:W-:-:S04]  /*06f0*/  FFMA R22, R22, R9, R7 ;  /* 0x0000000916167223 */ /* 0x020fc80000000007 */
[----:B------:R-:W-:-:S04]  /*0700*/  FFMA R15, R15, R10, R22 ;  /* 0x0000000a0f0f7223 */ /* 0x000fc80000000016 */
[----:B------:R-:W-:Y:S01]  /*0710*/  FFMA R13, R14, R11, R15 ;  /* 0x0000000b0e0d7223 */ /* 0x000fe2000000000f */
[----:B------:R-:W-:Y:S06]  /*0720*/  BAR.SYNC.DEFER_BLOCKING 0x0 ;  /* 0x0000000000007b1d */ /* 0x000fec0000010000 */
[----:B------:R-:W-:Y:S05]  /*0730*/  BRA.U !UP0, `(.L_x_0) ;  /* 0xfffffff908a87547 */ /* 0x000fea000b83ffff */
[----:B------:R-:W0:Y:S02]  /*0740*/  LDC.64 R2, c[0x0][0x390] ;  /* 0x0000e400ff027b82 */ /* 0x000e240000000a00 */
[----:B0-----:R-:W-:-:S06]  /*0750*/  IMAD.WIDE.U32 R18, R18, 0x4, R2 ;  /* 0x0000000412127825 */ /* 0x001fcc00078e0002 */
[----:B------:R-:W2:Y:S02]  /*0760*/  LDG.E R18, desc[UR8][R18.64] ;  /* 0x0000000812127981 */ /* 0x000ea4000c1e1900 */
[----:B--2---:R-:W-:-:S05]  /*0770*/  FADD R13, R13, R18 ;  /* 0x000000120d0d7221 */ /* 0x004fca0000000000 */
[----:B------:R-:W-:Y:S01]  /*0780*/  STG.E desc[UR8][R20.64], R13 ;  /* 0x0000000d14007986 */ /* 0x000fe2000c101908 */
[----:B------:R-:W-:Y:S05]  /*0790*/  EXIT ;  /* 0x000000000000794d */ /* 0x000fea0003800000 */
.L_x_1:
[----:B------:R-:W-:-:S00]  /*07a0*/  BRA `(.L_x_1) ;  /* 0xfffffffc00fc7947 */ /* 0x000fc0000383ffff */
[----:B------:R-:W-:-:S00]  /*07b0*/  NOP ;  /* 0x0000000000007918 */ /* 0x000fc00000000000 */
        /* <DEDUP_REMOVED lines=12> */
.L_x_2:


//--------------------- .nv.shared._Z12linear_layerPfS_S_S_ --------------------------
	.section	.nv.shared._Z12linear_layerPfS_S_S_,"aw",@nobits
	.sectionflags	@""
	.align	4
.nv.shared._Z12linear_layerPfS_S_S_:
	.zero		9216


//--------------------- .nv.shared.reserved.0     --------------------------
	.section	.nv.shared.reserved.0,"aw",@nobits
	.weak		__nv_reservedSMEM_offset_0_alias
	.size		__nv_reservedSMEM_offset_0_alias, 0, 64
	.other		__nv_reservedSMEM_offset_0_alias,@"STO_CUDA_RESERVED_SHARED STV_DEFAULT"
__nv_reservedSMEM_offset_0_alias:
	.zero		0
	.zero		64


//--------------------- .nv.constant0._Z12linear_layerPfS_S_S_ --------------------------
	.section	.nv.constant0._Z12linear_layerPfS_S_S_,"a",@progbits
	.sectionflags	@""
	.align	4
.nv.constant0._Z12linear_layerPfS_S_S_:
	.zero		928


//--------------------- SYMBOLS --------------------------

	.type		.nv.reservedSmem.offset0,@object
	.size		.nv.reservedSmem.offset0,0x4
	.type		.nv.reservedSmem.cap,@object
	.size		.nv.reservedSmem.cap,0x4
